//
// Generated by NVIDIA NVVM Compiler
//
// Compiler Build ID: CL-36424714
// Cuda compilation tools, release 13.0, V13.0.88
// Based on NVVM 20.0.0
//

.version 9.0
.target sm_100
.address_size 64

	// .globl	_Z19create_string_indexlPlPc

.visible .entry _Z19create_string_indexlPlPc(
	.param .u64 _Z19create_string_indexlPlPc_param_0,
	.param .u64 .ptr .align 1 _Z19create_string_indexlPlPc_param_1,
	.param .u64 .ptr .align 1 _Z19create_string_indexlPlPc_param_2
)
{
	.reg .pred 	%p<11>;
	.reg .b16 	%rs<2>;
	.reg .b32 	%r<11>;
	.reg .b64 	%rd<134>;

	ld.param.u64 	%rd32, [_Z19create_string_indexlPlPc_param_0];
	ld.param.u64 	%rd34, [_Z19create_string_indexlPlPc_param_1];
	ld.param.u64 	%rd33, [_Z19create_string_indexlPlPc_param_2];
	cvta.to.global.u64 	%rd1, %rd34;
	mov.u32 	%r2, %ctaid.x;
	mov.u32 	%r3, %ntid.x;
	mov.u32 	%r4, %tid.x;
	mad.lo.s32 	%r1, %r2, %r3, %r4;
	mov.u32 	%r5, %nctaid.x;
	mul.lo.s32 	%r6, %r3, %r5;
	cvt.s64.s32 	%rd2, %r6;
	add.s64 	%rd35, %rd2, %rd32;
	add.s64 	%rd3, %rd35, -1;
	or.b64  	%rd36, %rd3, %rd2;
	and.b64  	%rd37, %rd36, -4294967296;
	setp.ne.s64 	%p1, %rd37, 0;
	@%p1 bra 	$L__BB0_2;
	cvt.u32.u64 	%r7, %rd2;
	cvt.u32.u64 	%r8, %rd3;
	div.u32 	%r9, %r8, %r7;
	cvt.u64.u32 	%rd123, %r9;
	bra.uni 	$L__BB0_3;
$L__BB0_2:
	div.s64 	%rd123, %rd3, %rd2;
$L__BB0_3:
	cvt.s64.s32 	%rd39, %r1;
	mul.lo.s64 	%rd7, %rd123, %rd39;
	setp.lt.s32 	%p2, %r1, 1;
	mov.b64 	%rd130, 0;
	@%p2 bra 	$L__BB0_5;
	cvta.to.global.u64 	%rd40, %rd33;
	add.s32 	%r10, %r1, -1;
	cvt.u64.u32 	%rd41, %r10;
	add.s64 	%rd42, %rd40, %rd41;
	ld.global.u8 	%rs1, [%rd42];
	setp.eq.s16 	%p3, %rs1, 1;
	selp.s64 	%rd130, -1, 0, %p3;
$L__BB0_5:
	setp.lt.s64 	%p4, %rd123, 1;
	setp.ge.s64 	%p5, %rd7, %rd32;
	or.pred  	%p6, %p4, %p5;
	@%p6 bra 	$L__BB0_12;
	add.s64 	%rd43, %rd7, %rd123;
	min.s64 	%rd10, %rd43, %rd32;
	add.s64 	%rd44, %rd7, 1;
	max.s64 	%rd11, %rd10, %rd44;
	sub.s64 	%rd45, %rd11, %rd7;
	and.b64  	%rd12, %rd45, 3;
	setp.eq.s64 	%p7, %rd12, 0;
	mov.u64 	%rd129, %rd7;
	@%p7 bra 	$L__BB0_9;
	shl.b64 	%rd46, %rd7, 3;
	add.s64 	%rd126, %rd1, %rd46;
	neg.s64 	%rd125, %rd12;
	mov.u64 	%rd129, %rd7;
$L__BB0_8:
	.pragma "nounroll";
	ld.global.u64 	%rd47, [%rd126];
	shl.b64 	%rd48, %rd47, 1;
	xor.b64  	%rd49, %rd48, %rd47;
	shl.b64 	%rd50, %rd49, 2;
	xor.b64  	%rd51, %rd50, %rd49;
	shl.b64 	%rd52, %rd51, 4;
	xor.b64  	%rd53, %rd52, %rd51;
	shl.b64 	%rd54, %rd53, 8;
	xor.b64  	%rd55, %rd54, %rd53;
	shl.b64 	%rd56, %rd55, 16;
	xor.b64  	%rd57, %rd56, %rd55;
	shl.b64 	%rd58, %rd57, 32;
	xor.b64  	%rd59, %rd130, %rd58;
	xor.b64  	%rd60, %rd59, %rd57;
	st.global.u64 	[%rd126], %rd60;
	shr.s64 	%rd130, %rd60, 63;
	add.s64 	%rd129, %rd129, 1;
	add.s64 	%rd126, %rd126, 8;
	add.s64 	%rd125, %rd125, 1;
	setp.ne.s64 	%p8, %rd125, 0;
	@%p8 bra 	$L__BB0_8;
$L__BB0_9:
	sub.s64 	%rd61, %rd7, %rd11;
	setp.gt.u64 	%p9, %rd61, -4;
	@%p9 bra 	$L__BB0_12;
	shl.b64 	%rd62, %rd129, 3;
	add.s64 	%rd63, %rd62, %rd1;
	add.s64 	%rd131, %rd63, 16;
$L__BB0_11:
	ld.global.u64 	%rd64, [%rd131+-16];
	shl.b64 	%rd65, %rd64, 1;
	xor.b64  	%rd66, %rd65, %rd64;
	shl.b64 	%rd67, %rd66, 2;
	xor.b64  	%rd68, %rd67, %rd66;
	shl.b64 	%rd69, %rd68, 4;
	xor.b64  	%rd70, %rd69, %rd68;
	shl.b64 	%rd71, %rd70, 8;
	xor.b64  	%rd72, %rd71, %rd70;
	shl.b64 	%rd73, %rd72, 16;
	xor.b64  	%rd74, %rd73, %rd72;
	shl.b64 	%rd75, %rd74, 32;
	xor.b64  	%rd76, %rd130, %rd75;
	xor.b64  	%rd77, %rd76, %rd74;
	st.global.u64 	[%rd131+-16], %rd77;
	shr.s64 	%rd78, %rd77, 63;
	ld.global.u64 	%rd79, [%rd131+-8];
	shl.b64 	%rd80, %rd79, 1;
	xor.b64  	%rd81, %rd80, %rd79;
	shl.b64 	%rd82, %rd81, 2;
	xor.b64  	%rd83, %rd82, %rd81;
	shl.b64 	%rd84, %rd83, 4;
	xor.b64  	%rd85, %rd84, %rd83;
	shl.b64 	%rd86, %rd85, 8;
	xor.b64  	%rd87, %rd86, %rd85;
	shl.b64 	%rd88, %rd87, 16;
	xor.b64  	%rd89, %rd88, %rd87;
	shl.b64 	%rd90, %rd89, 32;
	xor.b64  	%rd91, %rd78, %rd90;
	xor.b64  	%rd92, %rd91, %rd89;
	st.global.u64 	[%rd131+-8], %rd92;
	shr.s64 	%rd93, %rd92, 63;
	ld.global.u64 	%rd94, [%rd131];
	shl.b64 	%rd95, %rd94, 1;
	xor.b64  	%rd96, %rd95, %rd94;
	shl.b64 	%rd97, %rd96, 2;
	xor.b64  	%rd98, %rd97, %rd96;
	shl.b64 	%rd99, %rd98, 4;
	xor.b64  	%rd100, %rd99, %rd98;
	shl.b64 	%rd101, %rd100, 8;
	xor.b64  	%rd102, %rd101, %rd100;
	shl.b64 	%rd103, %rd102, 16;
	xor.b64  	%rd104, %rd103, %rd102;
	shl.b64 	%rd105, %rd104, 32;
	xor.b64  	%rd106, %rd93, %rd105;
	xor.b64  	%rd107, %rd106, %rd104;
	st.global.u64 	[%rd131], %rd107;
	shr.s64 	%rd108, %rd107, 63;
	ld.global.u64 	%rd109, [%rd131+8];
	shl.b64 	%rd110, %rd109, 1;
	xor.b64  	%rd111, %rd110, %rd109;
	shl.b64 	%rd112, %rd111, 2;
	xor.b64  	%rd113, %rd112, %rd111;
	shl.b64 	%rd114, %rd113, 4;
	xor.b64  	%rd115, %rd114, %rd113;
	shl.b64 	%rd116, %rd115, 8;
	xor.b64  	%rd117, %rd116, %rd115;
	shl.b64 	%rd118, %rd117, 16;
	xor.b64  	%rd119, %rd118, %rd117;
	shl.b64 	%rd120, %rd119, 32;
	xor.b64  	%rd121, %rd108, %rd120;
	xor.b64  	%rd122, %rd121, %rd119;
	st.global.u64 	[%rd131+8], %rd122;
	shr.s64 	%rd130, %rd122, 63;
	add.s64 	%rd129, %rd129, 4;
	add.s64 	%rd131, %rd131, 32;
	setp.lt.s64 	%p10, %rd129, %rd10;
	@%p10 bra 	$L__BB0_11;
$L__BB0_12:
	ret;

}


// ===== COMPILED SASS (sm_100) =====

	.target	sm_100

	.elftype	@"ET_EXEC"


//--------------------- .note.nv.tkinfo           --------------------------
	.section	.note.nv.tkinfo,"",@"SHT_NOTE"
	.sectionflags	@"SHF_NOTE_NV_TKINFO"
	.tkinfo
        /*0018*/ 	.word	0x00000002
        /*0030*/ 	.string	""
        /*0030*/ 	.string	"ptxas"
        /*0030*/ 	.string	"Cuda compilation tools, release 13.0, V13.0.88"
        /*0030*/ 	.string	"Build cuda_13.0.r13.0/compiler.36424714_0"
        /*0030*/ 	.string	"-arch sm_100 -m 64 "



//--------------------- .note.nv.cuinfo           --------------------------
	.section	.note.nv.cuinfo,"",@"SHT_NOTE"
	.sectionflags	@"SHF_NOTE_NV_CUINFO"
        /*0018*/ 	.short	0x0002
        /*001a*/ 	.short	0x0064
        /*001c*/ 	.short	0x0082
	.zero		2


//--------------------- .nv.info                  --------------------------
	.section	.nv.info,"",@"SHT_CUDA_INFO"
	.align	4


	//----- nvinfo : EIATTR_REGCOUNT
	.align		4
        /*0000*/ 	.byte	0x04, 0x2f
        /*0002*/ 	.short	(.L_1 - .L_0)
	.align		4
.L_0:
        /*0004*/ 	.word	index@(_Z19create_string_indexlPlPc)
        /*0008*/ 	.word	0x0000001a


	//----- nvinfo : EIATTR_FRAME_SIZE
	.align		4
.L_1:
        /*000c*/ 	.byte	0x04, 0x11
        /*000e*/ 	.short	(.L_3 - .L_2)
	.align		4
.L_2:
        /*0010*/ 	.word	index@($__internal_0_$__cuda_sm20_div_s64)
        /*0014*/ 	.word	0x00000000


	//----- nvinfo : EIATTR_FRAME_SIZE
	.align		4
.L_3:
        /*0018*/ 	.byte	0x04, 0x11
        /*001a*/ 	.short	(.L_5 - .L_4)
	.align		4
.L_4:
        /*001c*/ 	.word	index@(_Z19create_string_indexlPlPc)
        /*0020*/ 	.word	0x00000000


	//----- nvinfo : EIATTR_MIN_STACK_SIZE
	.align		4
.L_5:
        /*0024*/ 	.byte	0x04, 0x12
        /*0026*/ 	.short	(.L_7 - .L_6)
	.align		4
.L_6:
        /*0028*/ 	.word	index@(_Z19create_string_indexlPlPc)
        /*002c*/ 	.word	0x00000000
.L_7:


//--------------------- .nv.compat                --------------------------
	.section	.nv.compat,"",@"SHT_CUDA_COMPAT_INFO"
	.align	4
        /*0000*/ 	.byte	0x02, 0x09, 0x00, 0x00, 0x02, 0x02, 0x01, 0x00, 0x02, 0x05, 0x05, 0x00, 0x03, 0x07, 0x01, 0x01
        /*0010*/ 	.byte	0x02, 0x03, 0x00, 0x00, 0x02, 0x06, 0x01, 0x00, 0x04, 0x0b, 0x08, 0x00, 0x09, 0x00, 0x00, 0x00
        /*0020*/ 	.byte	0x00, 0x00, 0x00, 0x00


//--------------------- .nv.info._Z19create_string_indexlPlPc --------------------------
	.section	.nv.info._Z19create_string_indexlPlPc,"",@"SHT_CUDA_INFO"
	.sectionflags	@""
	.align	4


	//----- nvinfo : EIATTR_CUDA_API_VERSION
	.align		4
        /*0000*/ 	.byte	0x04, 0x37
        /*0002*/ 	.short	(.L_9 - .L_8)
.L_8:
        /*0004*/ 	.word	0x00000082


	//----- nvinfo : EIATTR_KPARAM_INFO
	.align		4
.L_9:
        /*0008*/ 	.byte	0x04, 0x17
        /*000a*/ 	.short	(.L_11 - .L_10)
.L_10:
        /*000c*/ 	.word	0x00000000
        /*0010*/ 	.short	0x0002
        /*0012*/ 	.short	0x0010
        /*0014*/ 	.byte	0x00, 0xf5, 0x21, 0x00


	//----- nvinfo : EIATTR_KPARAM_INFO
	.align		4
.L_11:
        /*0018*/ 	.byte	0x04, 0x17
        /*001a*/ 	.short	(.L_13 - .L_12)
.L_12:
        /*001c*/ 	.word	0x00000000
        /*0020*/ 	.short	0x0001
        /*0022*/ 	.short	0x0008
        /*0024*/ 	.byte	0x00, 0xf5, 0x21, 0x00


	//----- nvinfo : EIATTR_KPARAM_INFO
	.align		4
.L_13:
        /*0028*/ 	.byte	0x04, 0x17
        /*002a*/ 	.short	(.L_15 - .L_14)
.L_14:
        /*002c*/ 	.word	0x00000000
        /*0030*/ 	.short	0x0000
        /*0032*/ 	.short	0x0000
        /*0034*/ 	.byte	0x00, 0xf0, 0x21, 0x00


	//----- nvinfo : EIATTR_SPARSE_MMA_MASK
	.align		4
.L_15:
        /*0038*/ 	.byte	0x03, 0x50
        /*003a*/ 	.short	0x0000


	//----- nvinfo : EIATTR_MAXREG_COUNT
	.align		4
        /*003c*/ 	.byte	0x03, 0x1b
        /*003e*/ 	.short	0x00ff


	//----- nvinfo : EIATTR_MERCURY_ISA_VERSION
	.align		4
        /*0040*/ 	.byte	0x03, 0x5f
        /*0042*/ 	.short	0x0101


	//----- nvinfo : EIATTR_VRC_CTA_INIT_COUNT
	.align		4
        /*0044*/ 	.byte	0x02, 0x4a
	.zero		1
	.zero		1


	//----- nvinfo : EIATTR_EXIT_INSTR_OFFSETS
	.align		4
        /*0048*/ 	.byte	0x04, 0x1c
        /*004a*/ 	.short	(.L_17 - .L_16)


	//   ....[0]....
.L_16:
        /*004c*/ 	.word	0x000003c0


	//   ....[1]....
        /*0050*/ 	.word	0x00000820


	//   ....[2]....
        /*0054*/ 	.word	0x00000f90


	//----- nvinfo : EIATTR_CRS_STACK_SIZE
	.align		4
.L_17:
        /*0058*/ 	.byte	0x04, 0x1e
        /*005a*/ 	.short	(.L_19 - .L_18)
.L_18:
        /*005c*/ 	.word	0x00000000


	//----- nvinfo : EIATTR_CBANK_PARAM_SIZE
	.align		4
.L_19:
        /*0060*/ 	.byte	0x03, 0x19
        /*0062*/ 	.short	0x0018


	//----- nvinfo : EIATTR_PARAM_CBANK
	.align		4
        /*0064*/ 	.byte	0x04, 0x0a
        /*0066*/ 	.short	(.L_21 - .L_20)
	.align		4
.L_20:
        /*0068*/ 	.word	index@(.nv.constant0._Z19create_string_indexlPlPc)
        /*006c*/ 	.short	0x0380
        /*006e*/ 	.short	0x0018


	//----- nvinfo : EIATTR_SW_WAR
	.align		4
.L_21:
        /*0070*/ 	.byte	0x04, 0x36
        /*0072*/ 	.short	(.L_23 - .L_22)
.L_22:
        /*0074*/ 	.word	0x00000008
.L_23:


//--------------------- .nv.callgraph             --------------------------
	.section	.nv.callgraph,"",@"SHT_CUDA_CALLGRAPH"
	.align	4
	.sectionentsize	8
	.align		4
        /*0000*/ 	.word	0x00000000
	.align		4
        /*0004*/ 	.word	0xffffffff
	.align		4
        /*0008*/ 	.word	0x00000000
	.align		4
        /*000c*/ 	.word	0xfffffffe
	.align		4
        /*0010*/ 	.word	0x00000000
	.align		4
        /*0014*/ 	.word	0xfffffffd
	.align		4
        /*0018*/ 	.word	0x00000000
	.align		4
        /*001c*/ 	.word	0xfffffffc


//--------------------- .text._Z19create_string_indexlPlPc --------------------------
	.section	.text._Z19create_string_indexlPlPc,"ax",@progbits
	.align	128
        .global         _Z19create_string_indexlPlPc
        .type           _Z19create_string_indexlPlPc,@function
        .size           _Z19create_string_indexlPlPc,(.L_x_7 - _Z19create_string_indexlPlPc)
        .other          _Z19create_string_indexlPlPc,@"STO_CUDA_ENTRY STV_DEFAULT"
_Z19create_string_indexlPlPc:
.text._Z19create_string_indexlPlPc:
[----:B------:R-:W-:Y:S08]  /*0000*/  LDC R1, c[0x0][0x37c] ;  /* 0x0000df00ff017b82 */ /* 0x000ff00000000800 */
[----:B------:R-:W0:Y:S01]  /*0010*/  LDC R0, c[0x0][0x360] ;  /* 0x0000d800ff007b82 */ /* 0x000e220000000800 */
[----:B------:R-:W0:Y:S01]  /*0020*/  LDCU UR4, c[0x0][0x370] ;  /* 0x00006e00ff0477ac */ /* 0x000e220008000800 */
[----:B------:R-:W1:Y:S06]  /*0030*/  S2R R3, SR_TID.X ;  /* 0x0000000000037919 */ /* 0x000e6c0000002100 */
[----:B------:R-:W2:Y:S01]  /*0040*/  LDC.64 R6, c[0x0][0x380] ;  /* 0x0000e000ff067b82 */ /* 0x000ea20000000a00 */
[----:B0-----:R-:W-:-:S07]  /*0050*/  IMAD R5, R0, UR4, RZ ;  /* 0x0000000400057c24 */ /* 0x001fce000f8e02ff */
[----:B------:R-:W1:Y:S01]  /*0060*/  S2UR UR4, SR_CTAID.X ;  /* 0x00000000000479c3 */ /* 0x000e620000002500 */
[----:B------:R-:W-:Y:S02]  /*0070*/  SHF.R.S32.HI R8, RZ, 0x1f, R5 ;  /* 0x0000001fff087819 */ /* 0x000fe40000011405 */
[----:B--2---:R-:W-:-:S04]  /*0080*/  IADD3 R4, P0, PT, R5, R6, RZ ;  /* 0x0000000605047210 */ /* 0x004fc80007f1e0ff */
[----:B------:R-:W-:-:S04]  /*0090*/  IADD3 R4, P1, PT, R4, -0x1, RZ ;  /* 0xffffffff04047810 */ /* 0x000fc80007f3e0ff */
[----:B------:R-:W-:-:S04]  /*00a0*/  IADD3.X R7, PT, PT, R8, -0x1, R7, P1, P0 ;  /* 0xffffffff08077810 */ /* 0x000fc80000fe0407 */
[----:B------:R-:W-:-:S04]  /*00b0*/  LOP3.LUT R2, R7, R8, RZ, 0xfc, !PT ;  /* 0x0000000807027212 */ /* 0x000fc800078efcff */
[----:B------:R-:W-:Y:S01]  /*00c0*/  ISETP.NE.U32.AND P0, PT, R2, RZ, PT ;  /* 0x000000ff0200720c */ /* 0x000fe20003f05070 */
[----:B-1----:R-:W-:-:S12]  /*00d0*/  IMAD R0, R0, UR4, R3 ;  /* 0x0000000400007c24 */ /* 0x002fd8000f8e0203 */
[----:B------:R-:W-:Y:S05]  /*00e0*/  @P0 BRA `(.L_x_0) ;  /* 0x0000000000540947 */ /* 0x000fea0003800000 */
[----:B------:R-:W0:Y:S01]  /*00f0*/  I2F.U32.RP R6, R5 ;  /* 0x0000000500067306 */ /* 0x000e220000209000 */
[----:B------:R-:W-:Y:S01]  /*0100*/  IMAD.MOV R7, RZ, RZ, -R5 ;  /* 0x000000ffff077224 */ /* 0x000fe200078e0a05 */
[----:B------:R-:W-:-:S06]  /*0110*/  ISETP.NE.U32.AND P2, PT, R5, RZ, PT ;  /* 0x000000ff0500720c */ /* 0x000fcc0003f45070 */
[----:B0-----:R-:W0:Y:S02]  /*0120*/  MUFU.RCP R6, R6 ;  /* 0x0000000600067308 */ /* 0x001e240000001000 */
[----:B0-----:R-:W-:-:S06]  /*0130*/  VIADD R2, R6, 0xffffffe ;  /* 0x0ffffffe06027836 */ /* 0x001fcc0000000000 */
[----:B------:R0:W1:Y:S02]  /*0140*/  F2I.FTZ.U32.TRUNC.NTZ R3, R2 ;  /* 0x0000000200037305 */ /* 0x000064000021f000 */
[----:B0-----:R-:W-:Y:S02]  /*0150*/  IMAD.MOV.U32 R2, RZ, RZ, RZ ;  /* 0x000000ffff027224 */ /* 0x001fe400078e00ff */
[----:B-1----:R-:W-:-:S04]  /*0160*/  IMAD R7, R7, R3, RZ ;  /* 0x0000000307077224 */ /* 0x002fc800078e02ff */
[----:B------:R-:W-:-:S06]  /*0170*/  IMAD.HI.U32 R3, R3, R7, R2 ;  /* 0x0000000703037227 */ /* 0x000fcc00078e0002 */
[----:B------:R-:W-:-:S04]  /*0180*/  IMAD.HI.U32 R3, R3, R4, RZ ;  /* 0x0000000403037227 */ /* 0x000fc800078e00ff */
[----:B------:R-:W-:-:S04]  /*0190*/  IMAD.MOV R7, RZ, RZ, -R3 ;  /* 0x000000ffff077224 */ /* 0x000fc800078e0a03 */
[----:B------:R-:W-:-:S05]  /*01a0*/  IMAD R4, R5, R7, R4 ;  /* 0x0000000705047224 */ /* 0x000fca00078e0204 */
[----:B------:R-:W-:-:S13]  /*01b0*/  ISETP.GE.U32.AND P0, PT, R4, R5, PT ;  /* 0x000000050400720c */ /* 0x000fda0003f06070 */
[----:B------:R-:W-:Y:S02]  /*01c0*/  @P0 IMAD.IADD R4, R4, 0x1, -R5 ;  /* 0x0000000104040824 */ /* 0x000fe400078e0a05 */
[----:B------:R-:W-:-:S03]  /*01d0*/  @P0 VIADD R3, R3, 0x1 ;  /* 0x0000000103030836 */ /* 0x000fc60000000000 */
[----:B------:R-:W-:-:S13]  /*01e0*/  ISETP.GE.U32.AND P1, PT, R4, R5, PT ;  /* 0x000000050400720c */ /* 0x000fda0003f26070 */
[----:B------:R-:W-:Y:S01]  /*01f0*/  @P1 VIADD R3, R3, 0x1 ;  /* 0x0000000103031836 */ /* 0x000fe20000000000 */
[----:B------:R-:W-:Y:S01]  /*0200*/  @!P2 LOP3.LUT R3, RZ, R5, RZ, 0x33, !PT ;  /* 0x00000005ff03a212 */ /* 0x000fe200078e33ff */
[----:B------:R-:W-:-:S04]  /*0210*/  IMAD.MOV.U32 R5, RZ, RZ, RZ ;  /* 0x000000ffff057224 */ /* 0x000fc800078e00ff */
[----:B------:R-:W-:Y:S01]  /*0220*/  IMAD.MOV.U32 R4, RZ, RZ, R3 ;  /* 0x000000ffff047224 */ /* 0x000fe200078e0003 */
[----:B------:R-:W-:Y:S06]  /*0230*/  BRA `(.L_x_1) ;  /* 0x0000000000087947 */ /* 0x000fec0003800000 */
.L_x_0:
[----:B------:R-:W-:-:S07]  /*0240*/  MOV R6, 0x260 ;  /* 0x0000026000067802 */ /* 0x000fce0000000f00 */
[----:B------:R-:W-:Y:S05]  /*0250*/  CALL.REL.NOINC `($__internal_0_$__cuda_sm20_div_s64) ;  /* 0x0000000c00507944 */ /* 0x000fea0003c00000 */
.L_x_1:
[C---:B------:R-:W-:Y:S01]  /*0260*/  ISETP.GE.AND P2, PT, R0.reuse, 0x1, PT ;  /* 0x000000010000780c */ /* 0x040fe20003f46270 */
[----:B------:R-:W0:Y:S01]  /*0270*/  LDCU.64 UR4, c[0x0][0x358] ;  /* 0x00006b00ff0477ac */ /* 0x000e220008000a00 */
[----:B------:R-:W1:Y:S11]  /*0280*/  LDCU.64 UR6, c[0x0][0x380] ;  /* 0x00007000ff0677ac */ /* 0x000e760008000a00 */
[----:B------:R-:W2:Y:S01]  /*0290*/  @P2 LDC.64 R2, c[0x0][0x390] ;  /* 0x0000e400ff022b82 */ /* 0x000ea20000000a00 */
[----:B------:R-:W-:-:S05]  /*02a0*/  @P2 VIADD R7, R0, 0xffffffff ;  /* 0xffffffff00072836 */ /* 0x000fca0000000000 */
[----:B--2---:R-:W-:-:S05]  /*02b0*/  @P2 IADD3 R6, P0, PT, R7, R2, RZ ;  /* 0x0000000207062210 */ /* 0x004fca0007f1e0ff */
[----:B------:R-:W-:-:S05]  /*02c0*/  @P2 IMAD.X R7, RZ, RZ, R3, P0 ;  /* 0x000000ffff072224 */ /* 0x000fca00000e0603 */
[----:B0-----:R-:W2:Y:S01]  /*02d0*/  @P2 LDG.E.U8 R6, desc[UR4][R6.64] ;  /* 0x0000000406062981 */ /* 0x001ea2000c1e1100 */
[----:B------:R-:W-:Y:S01]  /*02e0*/  SHF.R.S32.HI R9, RZ, 0x1f, R0 ;  /* 0x0000001fff097819 */ /* 0x000fe20000011400 */
[-C--:B------:R-:W-:Y:S01]  /*02f0*/  IMAD R8, R5, R0.reuse, RZ ;  /* 0x0000000005087224 */ /* 0x080fe200078e02ff */
[C---:B------:R-:W-:Y:S01]  /*0300*/  ISETP.LT.U32.AND P1, PT, R4.reuse, 0x1, PT ;  /* 0x000000010400780c */ /* 0x040fe20003f21070 */
[----:B------:R-:W-:-:S04]  /*0310*/  IMAD.WIDE.U32 R2, R4, R0, RZ ;  /* 0x0000000004027225 */ /* 0x000fc800078e00ff */
[----:B------:R-:W-:Y:S01]  /*0320*/  IMAD R9, R9, R4, R8 ;  /* 0x0000000409097224 */ /* 0x000fe200078e0208 */
[----:B-1----:R-:W-:Y:S01]  /*0330*/  ISETP.GE.U32.AND P0, PT, R2, UR6, PT ;  /* 0x0000000602007c0c */ /* 0x002fe2000bf06070 */
[----:B------:R-:W-:Y:S02]  /*0340*/  IMAD.MOV.U32 R10, RZ, RZ, RZ ;  /* 0x000000ffff0a7224 */ /* 0x000fe400078e00ff */
[----:B------:R-:W-:Y:S02]  /*0350*/  IMAD.IADD R15, R3, 0x1, R9 ;  /* 0x00000001030f7824 */ /* 0x000fe400078e0209 */
[----:B------:R-:W-:-:S03]  /*0360*/  IMAD.MOV.U32 R12, RZ, RZ, RZ ;  /* 0x000000ffff0c7224 */ /* 0x000fc600078e00ff */
[----:B------:R-:W-:-:S04]  /*0370*/  ISETP.GE.AND.EX P0, PT, R15, UR7, PT, P0 ;  /* 0x000000070f007c0c */ /* 0x000fc8000bf06300 */
[----:B------:R-:W-:Y:S02]  /*0380*/  ISETP.LT.OR.EX P0, PT, R5, RZ, P0, P1 ;  /* 0x000000ff0500720c */ /* 0x000fe40000701710 */
[----:B--2---:R-:W-:-:S04]  /*0390*/  @P2 ISETP.NE.AND P1, PT, R6, 0x1, PT ;  /* 0x000000010600280c */ /* 0x004fc80003f25270 */
[----:B------:R-:W-:-:S05]  /*03a0*/  @P2 SEL R10, RZ, 0xffffffff, P1 ;  /* 0xffffffffff0a2807 */ /* 0x000fca0000800000 */
[----:B------:R-:W-:Y:S02]  /*03b0*/  @P2 IMAD.MOV.U32 R12, RZ, RZ, R10 ;  /* 0x000000ffff0c2224 */ /* 0x000fe400078e000a */
[----:B------:R-:W-:Y:S05]  /*03c0*/  @P0 EXIT ;  /* 0x000000000000094d */ /* 0x000fea0003800000 */
[----:B------:R-:W-:Y:S01]  /*03d0*/  IADD3 R11, P0, PT, R4, R2, RZ ;  /* 0x00000002040b7210 */ /* 0x000fe20007f1e0ff */
[----:B------:R-:W-:Y:S01]  /*03e0*/  BSSY.RECONVERGENT B0, `(.L_x_2) ;  /* 0x0000043000007945 */ /* 0x000fe20003800200 */
[----:B------:R-:W-:Y:S01]  /*03f0*/  IADD3 R0, P1, PT, R2, 0x1, RZ ;  /* 0x0000000102007810 */ /* 0x000fe20007f3e0ff */
[----:B------:R-:W-:Y:S02]  /*0400*/  IMAD.MOV.U32 R8, RZ, RZ, R2 ;  /* 0x000000ffff087224 */ /* 0x000fe400078e0002 */
[--C-:B------:R-:W-:Y:S01]  /*0410*/  IMAD.X R4, R5, 0x1, R15.reuse, P0 ;  /* 0x0000000105047824 */ /* 0x100fe200000e060f */
[----:B------:R-:W-:Y:S01]  /*0420*/  ISETP.LT.U32.AND P0, PT, R11, UR6, PT ;  /* 0x000000060b007c0c */ /* 0x000fe2000bf01070 */
[----:B------:R-:W-:-:S03]  /*0430*/  IMAD.X R6, RZ, RZ, R15, P1 ;  /* 0x000000ffff067224 */ /* 0x000fc600008e060f */
[----:B------:R-:W-:-:S04]  /*0440*/  ISETP.LT.AND.EX P0, PT, R4, UR7, PT, P0 ;  /* 0x0000000704007c0c */ /* 0x000fc8000bf01300 */
[----:B------:R-:W-:Y:S02]  /*0450*/  SEL R11, R11, UR6, P0 ;  /* 0x000000060b0b7c07 */ /* 0x000fe40008000000 */
[----:B------:R-:W-:Y:S02]  /*0460*/  SEL R9, R4, UR7, P0 ;  /* 0x0000000704097c07 */ /* 0x000fe40008000000 */
[----:B------:R-:W-:-:S04]  /*0470*/  ISETP.GT.U32.AND P0, PT, R11, R0, PT ;  /* 0x000000000b00720c */ /* 0x000fc80003f04070 */
[----:B------:R-:W-:-:S04]  /*0480*/  ISETP.GT.AND.EX P0, PT, R9, R6, PT, P0 ;  /* 0x000000060900720c */ /* 0x000fc80003f04300 */
[----:B------:R-:W-:Y:S02]  /*0490*/  SEL R5, R11, R0, P0 ;  /* 0x000000000b057207 */ /* 0x000fe40000000000 */
[----:B------:R-:W-:Y:S02]  /*04a0*/  SEL R6, R9, R6, P0 ;  /* 0x0000000609067207 */ /* 0x000fe40000000000 */
[C---:B------:R-:W-:Y:S01]  /*04b0*/  IADD3 R0, P2, PT, -R5.reuse, R2, RZ ;  /* 0x0000000205007210 */ /* 0x040fe20007f5e1ff */
[----:B------:R-:W-:-:S03]  /*04c0*/  IMAD.IADD R4, R5, 0x1, -R2 ;  /* 0x0000000105047824 */ /* 0x000fc600078e0a02 */
[----:B------:R-:W-:Y:S01]  /*04d0*/  ISETP.GT.U32.AND P0, PT, R0, -0x4, PT ;  /* 0xfffffffc0000780c */ /* 0x000fe20003f04070 */
[----:B------:R-:W-:Y:S01]  /*04e0*/  IMAD.X R0, R15, 0x1, ~R6, P2 ;  /* 0x000000010f007824 */ /* 0x000fe200010e0e06 */
[----:B------:R-:W-:-:S04]  /*04f0*/  LOP3.LUT R4, R4, 0x3, RZ, 0xc0, !PT ;  /* 0x0000000304047812 */ /* 0x000fc800078ec0ff */
[----:B------:R-:W-:Y:S02]  /*0500*/  ISETP.NE.U32.AND P1, PT, R4, RZ, PT ;  /* 0x000000ff0400720c */ /* 0x000fe40003f25070 */
[----:B------:R-:W-:Y:S01]  /*0510*/  ISETP.GT.U32.AND.EX P0, PT, R0, -0x1, PT, P0 ;  /* 0xffffffff0000780c */ /* 0x000fe20003f04100 */
[----:B------:R-:W-:Y:S01]  /*0520*/  IMAD.MOV.U32 R0, RZ, RZ, R15 ;  /* 0x000000ffff007224 */ /* 0x000fe200078e000f */
[----:B------:R-:W-:-:S13]  /*0530*/  ISETP.NE.AND.EX P1, PT, RZ, RZ, PT, P1 ;  /* 0x000000ffff00720c */ /* 0x000fda0003f25310 */
[----:B------:R-:W-:Y:S05]  /*0540*/  @!P1 BRA `(.L_x_3) ;  /* 0x0000000000b09947 */ /* 0x000fea0003800000 */
[----:B------:R-:W0:Y:S01]  /*0550*/  LDCU.64 UR6, c[0x0][0x388] ;  /* 0x00007100ff0677ac */ /* 0x000e220008000a00 */
[----:B------:R-:W-:Y:S01]  /*0560*/  IADD3 R4, P2, PT, RZ, -R4, RZ ;  /* 0x80000004ff047210 */ /* 0x000fe20007f5e0ff */
[----:B------:R-:W-:Y:S02]  /*0570*/  IMAD.MOV.U32 R8, RZ, RZ, R2 ;  /* 0x000000ffff087224 */ /* 0x000fe400078e0002 */
[----:B------:R-:W-:Y:S02]  /*0580*/  IMAD.MOV.U32 R0, RZ, RZ, R15 ;  /* 0x000000ffff007224 */ /* 0x000fe400078e000f */
[----:B------:R-:W-:Y:S01]  /*0590*/  IMAD.X R5, RZ, RZ, -0x1, P2 ;  /* 0xffffffffff057424 */ /* 0x000fe200010e06ff */
[----:B0-----:R-:W-:-:S04]  /*05a0*/  LEA R13, P1, R2, UR6, 0x3 ;  /* 0x00000006020d7c11 */ /* 0x001fc8000f8218ff */
[----:B------:R-:W-:-:S09]  /*05b0*/  LEA.HI.X R14, R2, UR7, R15, 0x3, P1 ;  /* 0x00000007020e7c11 */ /* 0x000fd200088f1c0f */
.L_x_4:
[----:B0-----:R-:W-:Y:S02]  /*05c0*/  IMAD.MOV.U32 R2, RZ, RZ, R13 ;  /* 0x000000ffff027224 */ /* 0x001fe400078e000d */
[----:B------:R-:W-:-:S05]  /*05d0*/  IMAD.MOV.U32 R3, RZ, RZ, R14 ;  /* 0x000000ffff037224 */ /* 0x000fca00078e000e */
[----:B------:R-:W2:Y:S01]  /*05e0*/  LDG.E.64 R6, desc[UR4][R2.64] ;  /* 0x0000000402067981 */ /* 0x000ea2000c1e1b00 */
[----:B------:R-:W-:Y:S02]  /*05f0*/  IADD3 R4, P1, PT, R4, 0x1, RZ ;  /* 0x0000000104047810 */ /* 0x000fe40007f3e0ff */
[----:B------:R-:W-:-:S03]  /*0600*/  IADD3 R8, P2, PT, R8, 0x1, RZ ;  /* 0x0000000108087810 */ /* 0x000fc60007f5e0ff */
[----:B------:R-:W-:Y:S01]  /*0610*/  IMAD.X R5, RZ, RZ, R5, P1 ;  /* 0x000000ffff057224 */ /* 0x000fe200008e0605 */
[----:B------:R-:W-:Y:S01]  /*0620*/  ISETP.NE.U32.AND P1, PT, R4, RZ, PT ;  /* 0x000000ff0400720c */ /* 0x000fe20003f25070 */
[----:B------:R-:W-:-:S03]  /*0630*/  IMAD.X R0, RZ, RZ, R0, P2 ;  /* 0x000000ffff007224 */ /* 0x000fc600010e0600 */
[----:B------:R-:W-:Y:S01]  /*0640*/  ISETP.NE.AND.EX P1, PT, R5, RZ, PT, P1 ;  /* 0x000000ff0500720c */ /* 0x000fe20003f25310 */
[----:B--2---:R-:W-:-:S05]  /*0650*/  IMAD.SHL.U32 R13, R6, 0x2, RZ ;  /* 0x00000002060d7824 */ /* 0x004fca00078e00ff */
[----:B------:R-:W-:Y:S02]  /*0660*/  LOP3.LUT R13, R13, R6, RZ, 0x3c, !PT ;  /* 0x000000060d0d7212 */ /* 0x000fe400078e3cff */
[----:B------:R-:W-:-:S03]  /*0670*/  SHF.L.U64.HI R6, R6, 0x1, R7 ;  /* 0x0000000106067819 */ /* 0x000fc60000010207 */
[----:B------:R-:W-:Y:S01]  /*0680*/  IMAD.SHL.U32 R14, R13, 0x4, RZ ;  /* 0x000000040d0e7824 */ /* 0x000fe200078e00ff */
[----:B------:R-:W-:-:S04]  /*0690*/  LOP3.LUT R6, R6, R7, RZ, 0x3c, !PT ;  /* 0x0000000706067212 */ /* 0x000fc800078e3cff */
        /* <DEDUP_REMOVED lines=10> */
[----:B------:R-:W-:Y:S01]  /*0740*/  IMAD.U32 R7, R6, 0x10000, RZ ;  /* 0x0001000006077824 */ /* 0x000fe200078e00ff */
[----:B------:R-:W-:-:S04]  /*0750*/  LOP3.LUT R15, R15, R14, RZ, 0x3c, !PT ;  /* 0x0000000e0f0f7212 */ /* 0x000fc800078e3cff */
[----:B------:R-:W-:Y:S02]  /*0760*/  LOP3.LUT R7, R7, R6, RZ, 0x3c, !PT ;  /* 0x0000000607077212 */ /* 0x000fe400078e3cff */
[--C-:B------:R-:W-:Y:S02]  /*0770*/  SHF.L.U64.HI R13, R6, 0x10, R15.reuse ;  /* 0x00000010060d7819 */ /* 0x100fe4000001020f */
[-C--:B------:R-:W-:Y:S02]  /*0780*/  LOP3.LUT R12, R12, R7.reuse, RZ, 0x3c, !PT ;  /* 0x000000070c0c7212 */ /* 0x080fe400078e3cff */
[----:B------:R-:W-:Y:S02]  /*0790*/  LOP3.LUT R6, R10, R7, RZ, 0x3c, !PT ;  /* 0x000000070a067212 */ /* 0x000fe400078e3cff */
[----:B------:R-:W-:Y:S02]  /*07a0*/  LOP3.LUT R7, R12, R13, R15, 0x96, !PT ;  /* 0x0000000d0c077212 */ /* 0x000fe400078e960f */
[----:B------:R-:W-:-:S02]  /*07b0*/  IADD3 R13, P3, PT, R2, 0x8, RZ ;  /* 0x00000008020d7810 */ /* 0x000fc40007f7e0ff */
[--C-:B------:R-:W-:Y:S01]  /*07c0*/  SHF.R.S32.HI R10, RZ, 0x1f, R7.reuse ;  /* 0x0000001fff0a7819 */ /* 0x100fe20000011407 */
[----:B------:R0:W-:Y:S01]  /*07d0*/  STG.E.64 desc[UR4][R2.64], R6 ;  /* 0x0000000602007986 */ /* 0x0001e2000c101b04 */
[----:B------:R-:W-:Y:S01]  /*07e0*/  SHF.R.S32.HI R12, RZ, 0x1f, R7 ;  /* 0x0000001fff0c7819 */ /* 0x000fe20000011407 */
[----:B------:R-:W-:Y:S01]  /*07f0*/  IMAD.X R14, RZ, RZ, R3, P3 ;  /* 0x000000ffff0e7224 */ /* 0x000fe200018e0603 */
[----:B------:R-:W-:Y:S07]  /*0800*/  @P1 BRA `(.L_x_4) ;  /* 0xfffffffc006c1947 */ /* 0x000fee000383ffff */
.L_x_3:
[----:B------:R-:W-:Y:S05]  /*0810*/  BSYNC.RECONVERGENT B0 ;  /* 0x0000000000007941 */ /* 0x000fea0003800200 */
.L_x_2:
[----:B------:R-:W-:Y:S05]  /*0820*/  @P0 EXIT ;  /* 0x000000000000094d */ /* 0x000fea0003800000 */
[----:B------:R-:W1:Y:S02]  /*0830*/  LDCU.64 UR6, c[0x0][0x388] ;  /* 0x00007100ff0677ac */ /* 0x000e640008000a00 */
[----:B-1----:R-:W-:-:S04]  /*0840*/  LEA R16, P0, R8, UR6, 0x3 ;  /* 0x0000000608107c11 */ /* 0x002fc8000f8018ff */
[----:B------:R-:W-:Y:S02]  /*0850*/  IADD3 R16, P1, PT, R16, 0x10, RZ ;  /* 0x0000001010107810 */ /* 0x000fe40007f3e0ff */
[----:B------:R-:W-:-:S05]  /*0860*/  LEA.HI.X R17, R8, UR7, R0, 0x3, P0 ;  /* 0x0000000708117c11 */ /* 0x000fca00080f1c00 */
[----:B------:R-:W-:-:S07]  /*0870*/  IMAD.X R17, RZ, RZ, R17, P1 ;  /* 0x000000ffff117224 */ /* 0x000fce00008e0611 */
.L_x_5:
[----:B01----:R-:W-:Y:S02]  /*0880*/  IMAD.MOV.U32 R2, RZ, RZ, R16 ;  /* 0x000000ffff027224 */ /* 0x003fe400078e0010 */
[----:B------:R-:W-:-:S05]  /*0890*/  IMAD.MOV.U32 R3, RZ, RZ, R17 ;  /* 0x000000ffff037224 */ /* 0x000fca00078e0011 */
[----:B------:R-:W2:Y:S04]  /*08a0*/  LDG.E.64 R16, desc[UR4][R2.64+-0x10] ;  /* 0xfffff00402107981 */ /* 0x000ea8000c1e1b00 */
[----:B------:R-:W3:Y:S04]  /*08b0*/  LDG.E.64 R14, desc[UR4][R2.64+-0x8] ;  /* 0xfffff804020e7981 */ /* 0x000ee8000c1e1b00 */
[----:B------:R-:W4:Y:S04]  /*08c0*/  LDG.E.64 R6, desc[UR4][R2.64] ;  /* 0x0000000402067981 */ /* 0x000f28000c1e1b00 */
[----:B------:R-:W5:Y:S01]  /*08d0*/  LDG.E.64 R4, desc[UR4][R2.64+0x8] ;  /* 0x0000080402047981 */ /* 0x000f62000c1e1b00 */
[----:B------:R-:W-:-:S05]  /*08e0*/  IADD3 R8, P0, PT, R8, 0x4, RZ ;  /* 0x0000000408087810 */ /* 0x000fca0007f1e0ff */
[----:B------:R-:W-:Y:S01]  /*08f0*/  IMAD.X R0, RZ, RZ, R0, P0 ;  /* 0x000000ffff007224 */ /* 0x000fe200000e0600 */
[----:B------:R-:W-:-:S04]  /*0900*/  ISETP.GE.U32.AND P0, PT, R8, R11, PT ;  /* 0x0000000b0800720c */ /* 0x000fc80003f06070 */
[----:B------:R-:W-:Y:S01]  /*0910*/  ISETP.GE.AND.EX P0, PT, R0, R9, PT, P0 ;  /* 0x000000090000720c */ /* 0x000fe20003f06300 */
[C---:B--2---:R-:W-:Y:S01]  /*0920*/  IMAD.SHL.U32 R13, R16.reuse, 0x2, RZ ;  /* 0x00000002100d7824 */ /* 0x044fe200078e00ff */
[----:B------:R-:W-:-:S04]  /*0930*/  SHF.L.U64.HI R19, R16, 0x1, R17 ;  /* 0x0000000110137819 */ /* 0x000fc80000010211 */
[----:B------:R-:W-:Y:S01]  /*0940*/  LOP3.LUT R20, R13, R16, RZ, 0x3c, !PT ;  /* 0x000000100d147212 */ /* 0x000fe200078e3cff */
[C---:B---3--:R-:W-:Y:S01]  /*0950*/  IMAD.SHL.U32 R13, R14.reuse, 0x2, RZ ;  /* 0x000000020e0d7824 */ /* 0x048fe200078e00ff */
[----:B------:R-:W-:Y:S02]  /*0960*/  LOP3.LUT R19, R19, R17, RZ, 0x3c, !PT ;  /* 0x0000001113137212 */ /* 0x000fe400078e3cff */
[----:B------:R-:W-:Y:S01]  /*0970*/  SHF.L.U64.HI R17, R14, 0x1, R15 ;  /* 0x000000010e117819 */ /* 0x000fe2000001020f */
[----:B------:R-:W-:Y:S01]  /*0980*/  IMAD.SHL.U32 R21, R20, 0x4, RZ ;  /* 0x0000000414157824 */ /* 0x000fe200078e00ff */
[----:B------:R-:W-:-:S04]  /*0990*/  LOP3.LUT R13, R13, R14, RZ, 0x3c, !PT ;  /* 0x0000000e0d0d7212 */ /* 0x000fc800078e3cff */
[----:B------:R-:W-:Y:S01]  /*09a0*/  LOP3.LUT R21, R21, R20, RZ, 0x3c, !PT ;  /* 0x0000001415157212 */ /* 0x000fe200078e3cff */
[----:B------:R-:W-:Y:S01]  /*09b0*/  IMAD.SHL.U32 R16, R13, 0x4, RZ ;  /* 0x000000040d107824 */ /* 0x000fe200078e00ff */
[----:B------:R-:W-:-:S03]  /*09c0*/  SHF.L.U64.HI R20, R20, 0x2, R19 ;  /* 0x0000000214147819 */ /* 0x000fc60000010213 */
[----:B------:R-:W-:Y:S01]  /*09d0*/  IMAD.SHL.U32 R18, R21, 0x10, RZ ;  /* 0x0000001015127824 */ /* 0x000fe200078e00ff */
[----:B------:R-:W-:Y:S02]  /*09e0*/  LOP3.LUT R20, R20, R19, RZ, 0x3c, !PT ;  /* 0x0000001314147212 */ /* 0x000fe400078e3cff */
[----:B------:R-:W-:Y:S02]  /*09f0*/  LOP3.LUT R16, R16, R13, RZ, 0x3c, !PT ;  /* 0x0000000d10107212 */ /* 0x000fe400078e3cff */
[----:B------:R-:W-:Y:S02]  /*0a00*/  LOP3.LUT R14, R18, R21, RZ, 0x3c, !PT ;  /* 0x00000015120e7212 */ /* 0x000fe400078e3cff */
[----:B------:R-:W-:Y:S02]  /*0a10*/  LOP3.LUT R18, R17, R15, RZ, 0x3c, !PT ;  /* 0x0000000f11127212 */ /* 0x000fe400078e3cff */
[----:B------:R-:W-:Y:S01]  /*0a20*/  SHF.L.U64.HI R21, R21, 0x4, R20 ;  /* 0x0000000415157819 */ /* 0x000fe20000010214 */
[----:B------:R-:W-:Y:S01]  /*0a30*/  IMAD.SHL.U32 R17, R14, 0x100, RZ ;  /* 0x000001000e117824 */ /* 0x000fe200078e00ff */
[----:B------:R-:W-:Y:S01]  /*0a40*/  SHF.L.U64.HI R15, R13, 0x2, R18 ;  /* 0x000000020d0f7819 */ /* 0x000fe20000010212 */
[----:B------:R-:W-:Y:S01]  /*0a50*/  IMAD.SHL.U32 R13, R16, 0x10, RZ ;  /* 0x00000010100d7824 */ /* 0x000fe200078e00ff */
[----:B------:R-:W-:-:S02]  /*0a60*/  LOP3.LUT R21, R21, R20, RZ, 0x3c, !PT ;  /* 0x0000001415157212 */ /* 0x000fc400078e3cff */
[----:B------:R-:W-:Y:S02]  /*0a70*/  LOP3.LUT R20, R17, R14, RZ, 0x3c, !PT ;  /* 0x0000000e11147212 */ /* 0x000fe400078e3cff */
[----:B------:R-:W-:Y:S02]  /*0a80*/  LOP3.LUT R13, R13, R16, RZ, 0x3c, !PT ;  /* 0x000000100d0d7212 */ /* 0x000fe400078e3cff */
[----:B------:R-:W-:Y:S01]  /*0a90*/  LOP3.LUT R15, R15, R18, RZ, 0x3c, !PT ;  /* 0x000000120f0f7212 */ /* 0x000fe200078e3cff */
[----:B------:R-:W-:Y:S01]  /*0aa0*/  IMAD.U32 R17, R20, 0x10000, RZ ;  /* 0x0001000014117824 */ /* 0x000fe200078e00ff */
[----:B------:R-:W-:Y:S01]  /*0ab0*/  SHF.L.U64.HI R19, R14, 0x8, R21 ;  /* 0x000000080e137819 */ /* 0x000fe20000010215 */
[----:B------:R-:W-:Y:S01]  /*0ac0*/  IMAD.SHL.U32 R14, R13, 0x100, RZ ;  /* 0x000001000d0e7824 */ /* 0x000fe200078e00ff */
[----:B------:R-:W-:Y:S02]  /*0ad0*/  SHF.L.U64.HI R16, R16, 0x4, R15 ;  /* 0x0000000410107819 */ /* 0x000fe4000001020f */
[----:B------:R-:W-:-:S02]  /*0ae0*/  LOP3.LUT R19, R19, R21, RZ, 0x3c, !PT ;  /* 0x0000001513137212 */ /* 0x000fc400078e3cff */
[----:B------:R-:W-:Y:S02]  /*0af0*/  LOP3.LUT R17, R17, R20, RZ, 0x3c, !PT ;  /* 0x0000001411117212 */ /* 0x000fe400078e3cff */
[----:B------:R-:W-:Y:S02]  /*0b00*/  LOP3.LUT R16, R16, R15, RZ, 0x3c, !PT ;  /* 0x0000000f10107212 */ /* 0x000fe400078e3cff */
[----:B------:R-:W-:Y:S02]  /*0b10*/  LOP3.LUT R14, R14, R13, RZ, 0x3c, !PT ;  /* 0x0000000d0e0e7212 */ /* 0x000fe400078e3cff */
[----:B------:R-:W-:Y:S02]  /*0b20*/  SHF.L.U64.HI R18, R20, 0x10, R19 ;  /* 0x0000001014127819 */ /* 0x000fe40000010213 */
[----:B------:R-:W-:Y:S02]  /*0b30*/  LOP3.LUT R15, R12, R17, RZ, 0x3c, !PT ;  /* 0x000000110c0f7212 */ /* 0x000fe400078e3cff */
[----:B------:R-:W-:-:S02]  /*0b40*/  SHF.L.U64.HI R23, R13, 0x8, R16 ;  /* 0x000000080d177819 */ /* 0x000fc40000010210 */
[----:B------:R-:W-:Y:S01]  /*0b50*/  LOP3.LUT R12, R10, R17, RZ, 0x3c, !PT ;  /* 0x000000110a0c7212 */ /* 0x000fe200078e3cff */
[----:B------:R-:W-:Y:S01]  /*0b60*/  IMAD.U32 R17, R14, 0x10000, RZ ;  /* 0x000100000e117824 */ /* 0x000fe200078e00ff */
[----:B------:R-:W-:Y:S01]  /*0b70*/  LOP3.LUT R13, R15, R18, R19, 0x96, !PT ;  /* 0x000000120f0d7212 */ /* 0x000fe200078e9613 */
[----:B----4-:R-:W-:Y:S01]  /*0b80*/  IMAD.SHL.U32 R15, R6, 0x2, RZ ;  /* 0x00000002060f7824 */ /* 0x010fe200078e00ff */
[----:B------:R-:W-:Y:S02]  /*0b90*/  LOP3.LUT R23, R23, R16, RZ, 0x3c, !PT ;  /* 0x0000001017177212 */ /* 0x000fe400078e3cff */
[----:B------:R-:W-:Y:S01]  /*0ba0*/  LOP3.LUT R10, R17, R14, RZ, 0x3c, !PT ;  /* 0x0000000e110a7212 */ /* 0x000fe200078e3cff */
[----:B------:R0:W-:Y:S01]  /*0bb0*/  STG.E.64 desc[UR4][R2.64+-0x10], R12 ;  /* 0xfffff00c02007986 */ /* 0x0001e2000c101b04 */
[----:B------:R-:W-:Y:S02]  /*0bc0*/  SHF.R.S32.HI R19, RZ, 0x1f, R13 ;  /* 0x0000001fff137819 */ /* 0x000fe4000001140d */
[----:B------:R-:W-:Y:S01]  /*0bd0*/  LOP3.LUT R16, R15, R6, RZ, 0x3c, !PT ;  /* 0x000000060f107212 */ /* 0x000fe200078e3cff */
[----:B-----5:R-:W-:Y:S01]  /*0be0*/  IMAD.SHL.U32 R15, R4, 0x2, RZ ;  /* 0x00000002040f7824 */ /* 0x020fe200078e00ff */
[----:B------:R-:W-:-:S02]  /*0bf0*/  SHF.L.U64.HI R21, R6, 0x1, R7 ;  /* 0x0000000106157819 */ /* 0x000fc40000010207 */
[----:B------:R-:W-:Y:S01]  /*0c00*/  LOP3.LUT R6, R19, R10, RZ, 0x3c, !PT ;  /* 0x0000000a13067212 */ /* 0x000fe200078e3cff */
[----:B------:R-:W-:Y:S01]  /*0c10*/  IMAD.SHL.U32 R19, R16, 0x4, RZ ;  /* 0x0000000410137824 */ /* 0x000fe200078e00ff */
[----:B------:R-:W-:Y:S02]  /*0c20*/  LOP3.LUT R21, R21, R7, RZ, 0x3c, !PT ;  /* 0x0000000715157212 */ /* 0x000fe400078e3cff */
[----:B------:R-:W-:Y:S02]  /*0c30*/  SHF.L.U64.HI R17, R14, 0x10, R23 ;  /* 0x000000100e117819 */ /* 0x000fe40000010217 */
[----:B------:R-:W-:Y:S02]  /*0c40*/  LOP3.LUT R19, R19, R16, RZ, 0x3c, !PT ;  /* 0x0000001013137212 */ /* 0x000fe400078e3cff */
[----:B------:R-:W-:Y:S02]  /*0c50*/  LOP3.LUT R15, R15, R4, RZ, 0x3c, !PT ;  /* 0x000000040f0f7212 */ /* 0x000fe400078e3cff */
[----:B------:R-:W-:Y:S01]  /*0c60*/  SHF.L.U64.HI R16, R16, 0x2, R21 ;  /* 0x0000000210107819 */ /* 0x000fe20000010215 */
[----:B------:R-:W-:Y:S01]  /*0c70*/  IMAD.SHL.U32 R18, R19, 0x10, RZ ;  /* 0x0000001013127824 */ /* 0x000fe200078e00ff */
[----:B------:R-:W-:-:S02]  /*0c80*/  LOP3.LUT R7, R6, R17, R23, 0x96, !PT ;  /* 0x0000001106077212 */ /* 0x000fc400078e9617 */
[----:B------:R-:W-:Y:S01]  /*0c90*/  SHF.L.U64.HI R17, R4, 0x1, R5 ;  /* 0x0000000104117819 */ /* 0x000fe20000010205 */
[----:B------:R-:W-:Y:S01]  /*0ca0*/  IMAD.SHL.U32 R4, R15, 0x4, RZ ;  /* 0x000000040f047824 */ /* 0x000fe200078e00ff */
[----:B------:R-:W-:Y:S02]  /*0cb0*/  LOP3.LUT R16, R16, R21, RZ, 0x3c, !PT ;  /* 0x0000001510107212 */ /* 0x000fe400078e3cff */
[----:B------:R-:W-:Y:S02]  /*0cc0*/  LOP3.LUT R18, R18, R19, RZ, 0x3c, !PT ;  /* 0x0000001312127212 */ /* 0x000fe400078e3cff */
[----:B------:R-:W-:Y:S02]  /*0cd0*/  LOP3.LUT R6, R17, R5, RZ, 0x3c, !PT ;  /* 0x0000000511067212 */ /* 0x000fe400078e3cff */
[----:B------:R-:W-:Y:S01]  /*0ce0*/  SHF.L.U64.HI R14, R19, 0x4, R16 ;  /* 0x00000004130e7819 */ /* 0x000fe20000010210 */
[----:B------:R-:W-:Y:S01]  /*0cf0*/  IMAD.SHL.U32 R17, R18, 0x100, RZ ;  /* 0x0000010012117824 */ /* 0x000fe200078e00ff */
[----:B------:R-:W-:-:S02]  /*0d00*/  LOP3.LUT R5, R4, R15, RZ, 0x3c, !PT ;  /* 0x0000000f04057212 */ /* 0x000fc400078e3cff */
[----:B------:R-:W-:Y:S02]  /*0d10*/  SHF.L.U64.HI R4, R15, 0x2, R6 ;  /* 0x000000020f047819 */ /* 0x000fe40000010206 */
[----:B------:R-:W-:Y:S01]  /*0d20*/  LOP3.LUT R15, R14, R16, RZ, 0x3c, !PT ;  /* 0x000000100e0f7212 */ /* 0x000fe200078e3cff */
[----:B------:R-:W-:Y:S01]  /*0d30*/  IMAD.SHL.U32 R16, R5, 0x10, RZ ;  /* 0x0000001005107824 */ /* 0x000fe200078e00ff */
[----:B------:R-:W-:Y:S02]  /*0d40*/  LOP3.LUT R17, R17, R18, RZ, 0x3c, !PT ;  /* 0x0000001211117212 */ /* 0x000fe400078e3cff */
[----:B------:R-:W-:Y:S02]  /*0d50*/  LOP3.LUT R4, R4, R6, RZ, 0x3c, !PT ;  /* 0x0000000604047212 */ /* 0x000fe400078e3cff */
[----:B------:R-:W-:Y:S01]  /*0d60*/  SHF.L.U64.HI R18, R18, 0x8, R15 ;  /* 0x0000000812127819 */ /* 0x000fe2000001020f */
[----:B------:R-:W-:Y:S01]  /*0d70*/  IMAD.U32 R6, R17, 0x10000, RZ ;  /* 0x0001000011067824 */ /* 0x000fe200078e00ff */
[----:B------:R-:W-:-:S02]  /*0d80*/  LOP3.LUT R16, R16, R5, RZ, 0x3c, !PT ;  /* 0x0000000510107212 */ /* 0x000fc400078e3cff */
[----:B------:R-:W-:Y:S02]  /*0d90*/  SHF.L.U64.HI R5, R5, 0x4, R4 ;  /* 0x0000000405057819 */ /* 0x000fe40000010204 */
[----:B------:R-:W-:Y:S01]  /*0da0*/  LOP3.LUT R18, R18, R15, RZ, 0x3c, !PT ;  /* 0x0000000f12127212 */ /* 0x000fe200078e3cff */
[----:B------:R-:W-:Y:S01]  /*0db0*/  IMAD.SHL.U32 R15, R16, 0x100, RZ ;  /* 0x00000100100f7824 */ /* 0x000fe200078e00ff */
[----:B------:R-:W-:Y:S02]  /*0dc0*/  LOP3.LUT R5, R5, R4, RZ, 0x3c, !PT ;  /* 0x0000000405057212 */ /* 0x000fe400078e3cff */
[----:B------:R-:W-:Y:S02]  /*0dd0*/  LOP3.LUT R4, R6, R17, RZ, 0x3c, !PT ;  /* 0x0000001106047212 */ /* 0x000fe400078e3cff */
[----:B------:R-:W-:Y:S02]  /*0de0*/  SHF.R.S32.HI R19, RZ, 0x1f, R7 ;  /* 0x0000001fff137819 */ /* 0x000fe40000011407 */
[----:B------:R-:W-:-:S02]  /*0df0*/  LOP3.LUT R15, R15, R16, RZ, 0x3c, !PT ;  /* 0x000000100f0f7212 */ /* 0x000fc400078e3cff */
[----:B------:R-:W-:Y:S02]  /*0e00*/  SHF.L.U64.HI R16, R16, 0x8, R5 ;  /* 0x0000000810107819 */ /* 0x000fe40000010205 */
[--C-:B------:R-:W-:Y:S01]  /*0e10*/  SHF.L.U64.HI R17, R17, 0x10, R18.reuse ;  /* 0x0000001011117819 */ /* 0x100fe20000010212 */
[----:B------:R-:W-:Y:S01]  /*0e20*/  IMAD.U32 R14, R15, 0x10000, RZ ;  /* 0x000100000f0e7824 */ /* 0x000fe200078e00ff */
[----:B------:R-:W-:Y:S02]  /*0e30*/  LOP3.LUT R6, R19, R4, RZ, 0x3c, !PT ;  /* 0x0000000413067212 */ /* 0x000fe400078e3cff */
[----:B------:R-:W-:Y:S02]  /*0e40*/  SHF.R.S32.HI R19, RZ, 0x1f, R13 ;  /* 0x0000001fff137819 */ /* 0x000fe4000001140d */
[----:B------:R-:W-:Y:S02]  /*0e50*/  LOP3.LUT R16, R16, R5, RZ, 0x3c, !PT ;  /* 0x0000000510107212 */ /* 0x000fe400078e3cff */
[----:B------:R-:W-:-:S02]  /*0e60*/  LOP3.LUT R5, R6, R17, R18, 0x96, !PT ;  /* 0x0000001106057212 */ /* 0x000fc400078e9612 */
[----:B------:R-:W-:Y:S02]  /*0e70*/  LOP3.LUT R6, R19, R10, RZ, 0x3c, !PT ;  /* 0x0000000a13067212 */ /* 0x000fe400078e3cff */
[----:B------:R-:W-:Y:S02]  /*0e80*/  LOP3.LUT R14, R14, R15, RZ, 0x3c, !PT ;  /* 0x0000000f0e0e7212 */ /* 0x000fe400078e3cff */
[----:B------:R-:W-:Y:S01]  /*0e90*/  SHF.R.S32.HI R19, RZ, 0x1f, R5 ;  /* 0x0000001fff137819 */ /* 0x000fe20000011405 */
[----:B------:R1:W-:Y:S01]  /*0ea0*/  STG.E.64 desc[UR4][R2.64+-0x8], R6 ;  /* 0xfffff80602007986 */ /* 0x0003e2000c101b04 */
[----:B------:R-:W-:Y:S02]  /*0eb0*/  SHF.L.U64.HI R15, R15, 0x10, R16 ;  /* 0x000000100f0f7819 */ /* 0x000fe40000010210 */
[----:B------:R-:W-:Y:S02]  /*0ec0*/  SHF.R.S32.HI R21, RZ, 0x1f, R7 ;  /* 0x0000001fff157819 */ /* 0x000fe40000011407 */
[----:B------:R-:W-:-:S02]  /*0ed0*/  SHF.R.S32.HI R17, RZ, 0x1f, R5 ;  /* 0x0000001fff117819 */ /* 0x000fc40000011405 */
[----:B------:R-:W-:Y:S02]  /*0ee0*/  LOP3.LUT R10, R19, R14, RZ, 0x3c, !PT ;  /* 0x0000000e130a7212 */ /* 0x000fe400078e3cff */
[----:B------:R-:W-:Y:S02]  /*0ef0*/  LOP3.LUT R4, R21, R4, RZ, 0x3c, !PT ;  /* 0x0000000415047212 */ /* 0x000fe400078e3cff */
[----:B------:R-:W-:Y:S02]  /*0f00*/  LOP3.LUT R14, R17, R14, RZ, 0x3c, !PT ;  /* 0x0000000e110e7212 */ /* 0x000fe400078e3cff */
[----:B------:R-:W-:Y:S01]  /*0f10*/  LOP3.LUT R15, R10, R15, R16, 0x96, !PT ;  /* 0x0000000f0a0f7212 */ /* 0x000fe200078e9610 */
[----:B------:R1:W-:Y:S01]  /*0f20*/  STG.E.64 desc[UR4][R2.64], R4 ;  /* 0x0000000402007986 */ /* 0x0003e2000c101b04 */
[----:B------:R-:W-:Y:S02]  /*0f30*/  IADD3 R16, P1, PT, R2, 0x20, RZ ;  /* 0x0000002002107810 */ /* 0x000fe40007f3e0ff */
[--C-:B------:R-:W-:Y:S01]  /*0f40*/  SHF.R.S32.HI R10, RZ, 0x1f, R15.reuse ;  /* 0x0000001fff0a7819 */ /* 0x100fe2000001140f */
[----:B------:R1:W-:Y:S01]  /*0f50*/  STG.E.64 desc[UR4][R2.64+0x8], R14 ;  /* 0x0000080e02007986 */ /* 0x0003e2000c101b04 */
[----:B0-----:R-:W-:Y:S01]  /*0f60*/  SHF.R.S32.HI R12, RZ, 0x1f, R15 ;  /* 0x0000001fff0c7819 */ /* 0x001fe2000001140f */
[----:B------:R-:W-:Y:S01]  /*0f70*/  IMAD.X R17, RZ, RZ, R3, P1 ;  /* 0x000000ffff117224 */ /* 0x000fe200008e0603 */
[----:B------:R-:W-:Y:S07]  /*0f80*/  @!P0 BRA `(.L_x_5) ;  /* 0xfffffff8003c8947 */ /* 0x000fee000383ffff */
[----:B------:R-:W-:Y:S05]  /*0f90*/  EXIT ;  /* 0x000000000000794d */ /* 0x000fea0003800000 */
        .weak           $__internal_0_$__cuda_sm20_div_s64
        .type           $__internal_0_$__cuda_sm20_div_s64,@function
        .size           $__internal_0_$__cuda_sm20_div_s64,(.L_x_7 - $__internal_0_$__cuda_sm20_div_s64)
$__internal_0_$__cuda_sm20_div_s64:
[-C--:B------:R-:W-:Y:S02]  /*0fa0*/  IADD3 R2, P1, PT, RZ, -R5.reuse, RZ ;  /* 0x80000005ff027210 */ /* 0x080fe40007f3e0ff */
[----:B------:R-:W-:Y:S02]  /*0fb0*/  ISETP.GE.AND P0, PT, R8, RZ, PT ;  /* 0x000000ff0800720c */ /* 0x000fe40003f06270 */
[----:B------:R-:W-:Y:S01]  /*0fc0*/  ISETP.GE.AND P3, PT, R7, RZ, PT ;  /* 0x000000ff0700720c */ /* 0x000fe20003f66270 */
[----:B------:R-:W-:Y:S01]  /*0fd0*/  IMAD.X R3, RZ, RZ, ~R8, P1 ;  /* 0x000000ffff037224 */ /* 0x000fe200008e0e08 */
[----:B------:R-:W-:-:S04]  /*0fe0*/  SEL R2, R2, R5, !P0 ;  /* 0x0000000502027207 */ /* 0x000fc80004000000 */
[----:B------:R-:W-:-:S04]  /*0ff0*/  SEL R3, R3, R8, !P0 ;  /* 0x0000000803037207 */ /* 0x000fc80004000000 */
[----:B------:R-:W0:Y:S08]  /*1000*/  I2F.U64.RP R9, R2 ;  /* 0x0000000200097312 */ /* 0x000e300000309000 */
[----:B0-----:R-:W0:Y:S02]  /*1010*/  MUFU.RCP R9, R9 ;  /* 0x0000000900097308 */ /* 0x001e240000001000 */
[----:B0-----:R-:W-:-:S06]  /*1020*/  VIADD R10, R9, 0x1ffffffe ;  /* 0x1ffffffe090a7836 */ /* 0x001fcc0000000000 */
[----:B------:R-:W0:Y:S02]  /*1030*/  F2I.U64.TRUNC R10, R10 ;  /* 0x0000000a000a7311 */ /* 0x000e24000020d800 */
[----:B0-----:R-:W-:-:S04]  /*1040*/  IMAD.WIDE.U32 R12, R10, R2, RZ ;  /* 0x000000020a0c7225 */ /* 0x001fc800078e00ff */
[----:B------:R-:W-:Y:S01]  /*1050*/  IMAD R13, R10, R3, R13 ;  /* 0x000000030a0d7224 */ /* 0x000fe200078e020d */
[----:B------:R-:W-:-:S03]  /*1060*/  IADD3 R15, P0, PT, RZ, -R12, RZ ;  /* 0x8000000cff0f7210 */ /* 0x000fc60007f1e0ff */
[----:B------:R-:W-:Y:S02]  /*1070*/  IMAD R13, R11, R2, R13 ;  /* 0x000000020b0d7224 */ /* 0x000fe400078e020d */
[----:B------:R-:W-:-:S04]  /*1080*/  IMAD.HI.U32 R12, R10, R15, RZ ;  /* 0x0000000f0a0c7227 */ /* 0x000fc800078e00ff */
[----:B------:R-:W-:Y:S02]  /*1090*/  IMAD.X R17, RZ, RZ, ~R13, P0 ;  /* 0x000000ffff117224 */ /* 0x000fe400000e0e0d */
[----:B------:R-:W-:Y:S02]  /*10a0*/  IMAD.MOV.U32 R13, RZ, RZ, R10 ;  /* 0x000000ffff0d7224 */ /* 0x000fe400078e000a */
[-C--:B------:R-:W-:Y:S02]  /*10b0*/  IMAD R19, R11, R17.reuse, RZ ;  /* 0x000000110b137224 */ /* 0x080fe400078e02ff */
[----:B------:R-:W-:-:S04]  /*10c0*/  IMAD.WIDE.U32 R12, P0, R10, R17, R12 ;  /* 0x000000110a0c7225 */ /* 0x000fc8000780000c */
[----:B------:R-:W-:-:S04]  /*10d0*/  IMAD.HI.U32 R9, R11, R17, RZ ;  /* 0x000000110b097227 */ /* 0x000fc800078e00ff */
[----:B------:R-:W-:-:S04]  /*10e0*/  IMAD.HI.U32 R12, P1, R11, R15, R12 ;  /* 0x0000000f0b0c7227 */ /* 0x000fc8000782000c */
[----:B------:R-:W-:Y:S01]  /*10f0*/  IMAD.X R9, R9, 0x1, R11, P0 ;  /* 0x0000000109097824 */ /* 0x000fe200000e060b */
[----:B------:R-:W-:-:S04]  /*1100*/  IADD3 R13, P2, PT, R19, R12, RZ ;  /* 0x0000000c130d7210 */ /* 0x000fc80007f5e0ff */
[----:B------:R-:W-:Y:S01]  /*1110*/  IADD3.X R9, PT, PT, RZ, RZ, R9, P2, P1 ;  /* 0x000000ffff097210 */ /* 0x000fe200017e2409 */
[----:B------:R-:W-:-:S04]  /*1120*/  IMAD.WIDE.U32 R10, R13, R2, RZ ;  /* 0x000000020d0a7225 */ /* 0x000fc800078e00ff */
[----:B------:R-:W-:Y:S01]  /*1130*/  IMAD R11, R13, R3, R11 ;  /* 0x000000030d0b7224 */ /* 0x000fe200078e020b */
[----:B------:R-:W-:-:S03]  /*1140*/  IADD3 R15, P0, PT, RZ, -R10, RZ ;  /* 0x8000000aff0f7210 */ /* 0x000fc60007f1e0ff */
[----:B------:R-:W-:Y:S02]  /*1150*/  IMAD R11, R9, R2, R11 ;  /* 0x00000002090b7224 */ /* 0x000fe400078e020b */
[----:B------:R-:W-:-:S04]  /*1160*/  IMAD.HI.U32 R12, R13, R15, RZ ;  /* 0x0000000f0d0c7227 */ /* 0x000fc800078e00ff */
[----:B------:R-:W-:Y:S01]  /*1170*/  IMAD.X R10, RZ, RZ, ~R11, P0 ;  /* 0x000000ffff0a7224 */ /* 0x000fe200000e0e0b */
[----:B------:R-:W-:-:S03]  /*1180*/  IADD3 R11, P4, PT, RZ, -R4, RZ ;  /* 0x80000004ff0b7210 */ /* 0x000fc60007f9e0ff */
[----:B------:R-:W-:Y:S01]  /*1190*/  IMAD.WIDE.U32 R12, P0, R13, R10, R12 ;  /* 0x0000000a0d0c7225 */ /* 0x000fe2000780000c */
[----:B------:R-:W-:-:S03]  /*11a0*/  SEL R4, R11, R4, !P3 ;  /* 0x000000040b047207 */ /* 0x000fc60005800000 */
[----:B------:R-:W-:Y:S02]  /*11b0*/  IMAD.MOV.U32 R11, RZ, RZ, RZ ;  /* 0x000000ffff0b7224 */ /* 0x000fe400078e00ff */
[----:B------:R-:W-:-:S04]  /*11c0*/  IMAD.HI.U32 R13, P1, R9, R15, R12 ;  /* 0x0000000f090d7227 */ /* 0x000fc8000782000c */
[CC--:B------:R-:W-:Y:S02]  /*11d0*/  IMAD R12, R9.reuse, R10.reuse, RZ ;  /* 0x0000000a090c7224 */ /* 0x0c0fe400078e02ff */
[----:B------:R-:W-:-:S03]  /*11e0*/  IMAD.HI.U32 R10, R9, R10, RZ ;  /* 0x0000000a090a7227 */ /* 0x000fc600078e00ff */
[----:B------:R-:W-:Y:S01]  /*11f0*/  IADD3 R13, P2, PT, R12, R13, RZ ;  /* 0x0000000d0c0d7210 */ /* 0x000fe20007f5e0ff */
[----:B------:R-:W-:Y:S02]  /*1200*/  IMAD.X R12, RZ, RZ, ~R7, P4 ;  /* 0x000000ffff0c7224 */ /* 0x000fe400020e0e07 */
[----:B------:R-:W-:Y:S02]  /*1210*/  IMAD.X R9, R10, 0x1, R9, P0 ;  /* 0x000000010a097824 */ /* 0x000fe400000e0609 */
[C---:B------:R-:W-:Y:S01]  /*1220*/  IMAD.HI.U32 R10, R13.reuse, R4, RZ ;  /* 0x000000040d0a7227 */ /* 0x040fe200078e00ff */
[-C--:B------:R-:W-:Y:S02]  /*1230*/  SEL R12, R12, R7.reuse, !P3 ;  /* 0x000000070c0c7207 */ /* 0x080fe40005800000 */
[----:B------:R-:W-:Y:S02]  /*1240*/  IADD3.X R9, PT, PT, RZ, RZ, R9, P2, P1 ;  /* 0x000000ffff097210 */ /* 0x000fe400017e2409 */
[----:B------:R-:W-:Y:S01]  /*1250*/  LOP3.LUT R7, R8, R7, RZ, 0x3c, !PT ;  /* 0x0000000708077212 */ /* 0x000fe200078e3cff */
[----:B------:R-:W-:-:S04]  /*1260*/  IMAD.WIDE.U32 R10, R13, R12, R10 ;  /* 0x0000000c0d0a7225 */ /* 0x000fc800078e000a */
[C---:B------:R-:W-:Y:S02]  /*1270*/  IMAD R13, R9.reuse, R12, RZ ;  /* 0x0000000c090d7224 */ /* 0x040fe400078e02ff */
[----:B------:R-:W-:-:S04]  /*1280*/  IMAD.HI.U32 R10, P0, R9, R4, R10 ;  /* 0x00000004090a7227 */ /* 0x000fc8000780000a */
[----:B------:R-:W-:Y:S01]  /*1290*/  IMAD.HI.U32 R9, R9, R12, RZ ;  /* 0x0000000c09097227 */ /* 0x000fe200078e00ff */
[----:B------:R-:W-:-:S03]  /*12a0*/  IADD3 R13, P1, PT, R13, R10, RZ ;  /* 0x0000000a0d0d7210 */ /* 0x000fc60007f3e0ff */
[----:B------:R-:W-:Y:S02]  /*12b0*/  IMAD.X R9, RZ, RZ, R9, P0 ;  /* 0x000000ffff097224 */ /* 0x000fe400000e0609 */
[----:B------:R-:W-:-:S04]  /*12c0*/  IMAD.WIDE.U32 R10, R13, R2, RZ ;  /* 0x000000020d0a7225 */ /* 0x000fc800078e00ff */
[----:B------:R-:W-:Y:S01]  /*12d0*/  IMAD.X R9, RZ, RZ, R9, P1 ;  /* 0x000000ffff097224 */ /* 0x000fe200008e0609 */
[----:B------:R-:W-:Y:S01]  /*12e0*/  IADD3 R17, P1, PT, -R10, R4, RZ ;  /* 0x000000040a117210 */ /* 0x000fe20007f3e1ff */
[C---:B------:R-:W-:Y:S01]  /*12f0*/  IMAD R11, R13.reuse, R3, R11 ;  /* 0x000000030d0b7224 */ /* 0x040fe200078e020b */
[----:B------:R-:W-:Y:S02]  /*1300*/  IADD3 R4, P2, PT, R13, 0x1, RZ ;  /* 0x000000010d047810 */ /* 0x000fe40007f5e0ff */
[-C--:B------:R-:W-:Y:S01]  /*1310*/  ISETP.GE.U32.AND P0, PT, R17, R2.reuse, PT ;  /* 0x000000021100720c */ /* 0x080fe20003f06070 */
[-C--:B------:R-:W-:Y:S02]  /*1320*/  IMAD R11, R9, R2.reuse, R11 ;  /* 0x00000002090b7224 */ /* 0x080fe400078e020b */
[----:B------:R-:W-:Y:S02]  /*1330*/  IMAD.X R10, RZ, RZ, R9, P2 ;  /* 0x000000ffff0a7224 */ /* 0x000fe400010e0609 */
[----:B------:R-:W-:Y:S01]  /*1340*/  IMAD.X R19, R12, 0x1, ~R11, P1 ;  /* 0x000000010c137824 */ /* 0x000fe200008e0e0b */
[----:B------:R-:W-:-:S04]  /*1350*/  IADD3 R11, P1, PT, R17, -R2, RZ ;  /* 0x80000002110b7210 */ /* 0x000fc80007f3e0ff */
[C---:B------:R-:W-:Y:S01]  /*1360*/  ISETP.GE.U32.AND.EX P0, PT, R19.reuse, R3, PT, P0 ;  /* 0x000000031300720c */ /* 0x040fe20003f06100 */
[----:B------:R-:W-:-:S03]  /*1370*/  IMAD.X R15, R19, 0x1, ~R3, P1 ;  /* 0x00000001130f7824 */ /* 0x000fc600008e0e03 */
[----:B------:R-:W-:Y:S02]  /*1380*/  SEL R11, R11, R17, P0 ;  /* 0x000000110b0b7207 */ /* 0x000fe40000000000 */
[----:B------:R-:W-:Y:S02]  /*1390*/  SEL R13, R4, R13, P0 ;  /* 0x0000000d040d7207 */ /* 0x000fe40000000000 */
[----:B------:R-:W-:Y:S02]  /*13a0*/  SEL R15, R15, R19, P0 ;  /* 0x000000130f0f7207 */ /* 0x000fe40000000000 */
[----:B------:R-:W-:Y:S02]  /*13b0*/  ISETP.GE.U32.AND P1, PT, R11, R2, PT ;  /* 0x000000020b00720c */ /* 0x000fe40003f26070 */
[----:B------:R-:W-:Y:S02]  /*13c0*/  SEL R9, R10, R9, P0 ;  /* 0x000000090a097207 */ /* 0x000fe40000000000 */
[----:B------:R-:W-:-:S02]  /*13d0*/  IADD3 R4, P2, PT, R13, 0x1, RZ ;  /* 0x000000010d047810 */ /* 0x000fc40007f5e0ff */
[----:B------:R-:W-:Y:S02]  /*13e0*/  ISETP.GE.U32.AND.EX P0, PT, R15, R3, PT, P1 ;  /* 0x000000030f00720c */ /* 0x000fe40003f06110 */
[----:B------:R-:W-:Y:S01]  /*13f0*/  ISETP.GE.AND P1, PT, R7, RZ, PT ;  /* 0x000000ff0700720c */ /* 0x000fe20003f26270 */
[----:B------:R-:W-:Y:S01]  /*1400*/  IMAD.X R2, RZ, RZ, R9, P2 ;  /* 0x000000ffff027224 */ /* 0x000fe200010e0609 */
[----:B------:R-:W-:Y:S01]  /*1410*/  SEL R4, R4, R13, P0 ;  /* 0x0000000d04047207 */ /* 0x000fe20000000000 */
[----:B------:R-:W-:-:S03]  /*1420*/  IMAD.MOV.U32 R7, RZ, RZ, 0x0 ;  /* 0x00000000ff077424 */ /* 0x000fc600078e00ff */
[----:B------:R-:W-:Y:S02]  /*1430*/  SEL R2, R2, R9, P0 ;  /* 0x0000000902027207 */ /* 0x000fe40000000000 */
[-C--:B------:R-:W-:Y:S02]  /*1440*/  IADD3 R3, P2, PT, RZ, -R4.reuse, RZ ;  /* 0x80000004ff037210 */ /* 0x080fe40007f5e0ff */
[----:B------:R-:W-:Y:S02]  /*1450*/  ISETP.NE.U32.AND P0, PT, R5, RZ, PT ;  /* 0x000000ff0500720c */ /* 0x000fe40003f05070 */
[----:B------:R-:W-:Y:S01]  /*1460*/  SEL R4, R3, R4, !P1 ;  /* 0x0000000403047207 */ /* 0x000fe20004800000 */
[----:B------:R-:W-:Y:S01]  /*1470*/  IMAD.X R5, RZ, RZ, ~R2, P2 ;  /* 0x000000ffff057224 */ /* 0x000fe200010e0e02 */
[----:B------:R-:W-:-:S04]  /*1480*/  ISETP.NE.AND.EX P0, PT, R8, RZ, PT, P0 ;  /* 0x000000ff0800720c */ /* 0x000fc80003f05300 */
[----:B------:R-:W-:Y:S02]  /*1490*/  SEL R5, R5, R2, !P1 ;  /* 0x0000000205057207 */ /* 0x000fe40004800000 */
[----:B------:R-:W-:Y:S02]  /*14a0*/  SEL R4, R4, 0xffffffff, P0 ;  /* 0xffffffff04047807 */ /* 0x000fe40000000000 */
[----:B------:R-:W-:Y:S01]  /*14b0*/  SEL R5, R5, 0xffffffff, P0 ;  /* 0xffffffff05057807 */ /* 0x000fe20000000000 */
[----:B------:R-:W-:Y:S06]  /*14c0*/  RET.REL.NODEC R6 `(_Z19create_string_indexlPlPc) ;  /* 0xffffffe806cc7950 */ /* 0x000fec0003c3ffff */
.L_x_6:
[----:B------:R-:W-:-:S00]  /*14d0*/  BRA `(.L_x_6) ;  /* 0xfffffffc00fc7947 */ /* 0x000fc0000383ffff */
[----:B------:R-:W-:-:S00]  /*14e0*/  NOP ;  /* 0x0000000000007918 */ /* 0x000fc00000000000 */
        /* <DEDUP_REMOVED lines=9> */
.L_x_7:


//--------------------- .nv.shared.reserved.0     --------------------------
	.section	.nv.shared.reserved.0,"aw",@nobits
	.weak		__nv_reservedSMEM_offset_0_alias
	.size		__nv_reservedSMEM_offset_0_alias, 0, 64
	.other		__nv_reservedSMEM_offset_0_alias,@"STO_CUDA_RESERVED_SHARED STV_DEFAULT"
__nv_reservedSMEM_offset_0_alias:
	.zero		0
	.zero		64


//--------------------- .nv.constant0._Z19create_string_indexlPlPc --------------------------
	.section	.nv.constant0._Z19create_string_indexlPlPc,"a",@progbits
	.sectionflags	@""
	.align	4
.nv.constant0._Z19create_string_indexlPlPc:
	.zero		920


//--------------------- SYMBOLS --------------------------

	.type		.nv.reservedSmem.offset0,@object
	.size		.nv.reservedSmem.offset0,0x4
